	.headerflags	@"EF_CUDA_TEXMODE_UNIFIED EF_CUDA_64BIT_ADDRESS EF_CUDA_ACCELERATORS EF_CUDA_SM90 EF_CUDA_VIRTUAL_SM(EF_CUDA_SM90)"
	.elftype	@"ET_EXEC"


//--------------------- .nv.info                  --------------------------
	.section	.nv.info,"",@"SHT_CUDA_INFO"
	.align	4


	//----- nvinfo : EIATTR_REGCOUNT
	.align		4
        /*0000*/ 	.byte	0x04, 0x2f
        /*0002*/ 	.short	(.L_1 - .L_0)
	.align		4
.L_0:
        /*0004*/ 	.word	index@(triton_poi_fused_leaky_relu_mean_repeat_1)
        /*0008*/ 	.word	0x0000000c


	//----- nvinfo : EIATTR_MIN_STACK_SIZE
	.align		4
.L_1:
        /*000c*/ 	.byte	0x04, 0x12
        /*000e*/ 	.short	(.L_3 - .L_2)
	.align		4
.L_2:
        /*0010*/ 	.word	index@(triton_poi_fused_leaky_relu_mean_repeat_1)
        /*0014*/ 	.word	0x00000000


	//----- nvinfo : EIATTR_FRAME_SIZE
	.align		4
.L_3:
        /*0018*/ 	.byte	0x04, 0x11
        /*001a*/ 	.short	(.L_5 - .L_4)
	.align		4
.L_4:
        /*001c*/ 	.word	index@(triton_poi_fused_leaky_relu_mean_repeat_1)
        /*0020*/ 	.word	0x00000000


	//----- nvinfo : EIATTR_MIN_STACK_SIZE
	.align		4
.L_5:
        /*0024*/ 	.byte	0x04, 0x12
        /*0026*/ 	.short	(.L_7 - .L_6)
	.align		4
.L_6:
        /*0028*/ 	.word	index@(triton_poi_fused_leaky_relu_mean_repeat_1)
        /*002c*/ 	.word	0x00000000
.L_7:


//--------------------- .nv.info.triton_poi_fused_leaky_relu_mean_repeat_1 --------------------------
	.section	.nv.info.triton_poi_fused_leaky_relu_mean_repeat_1,"",@"SHT_CUDA_INFO"
	.sectionflags	@""
	.align	4


	//----- nvinfo : EIATTR_CUDA_API_VERSION
	.align		4
        /*0000*/ 	.byte	0x04, 0x37
        /*0002*/ 	.short	(.L_9 - .L_8)
.L_8:
        /*0004*/ 	.word	0x0000007c


	//----- nvinfo : EIATTR_KPARAM_INFO
	.align		4
.L_9:
        /*0008*/ 	.byte	0x04, 0x17
        /*000a*/ 	.short	(.L_11 - .L_10)
.L_10:
        /*000c*/ 	.word	0x00000000
        /*0010*/ 	.short	0x0002
        /*0012*/ 	.short	0x0010
        /*0014*/ 	.byte	0x00, 0xf0, 0x11, 0x00


	//----- nvinfo : EIATTR_KPARAM_INFO
	.align		4
.L_11:
        /*0018*/ 	.byte	0x04, 0x17
        /*001a*/ 	.short	(.L_13 - .L_12)
.L_12:
        /*001c*/ 	.word	0x00000000
        /*0020*/ 	.short	0x0001
        /*0022*/ 	.short	0x0008
        /*0024*/ 	.byte	0x00, 0xf4, 0x21, 0x00


	//----- nvinfo : EIATTR_KPARAM_INFO
	.align		4
.L_13:
        /*0028*/ 	.byte	0x04, 0x17
        /*002a*/ 	.short	(.L_15 - .L_14)
.L_14:
        /*002c*/ 	.word	0x00000000
        /*0030*/ 	.short	0x0000
        /*0032*/ 	.short	0x0000
        /*0034*/ 	.byte	0x00, 0xf4, 0x21, 0x00


	//----- nvinfo : EIATTR_SPARSE_MMA_MASK
	.align		4
.L_15:
        /*0038*/ 	.byte	0x03, 0x50
        /*003a*/ 	.short	0x0000


	//----- nvinfo : EIATTR_MAXREG_COUNT
	.align		4
        /*003c*/ 	.byte	0x03, 0x1b
        /*003e*/ 	.short	0x00ff


	//----- nvinfo : EIATTR_EXIT_INSTR_OFFSETS
	.align		4
        /*0040*/ 	.byte	0x04, 0x1c
        /*0042*/ 	.short	(.L_17 - .L_16)


	//   ....[0]....
.L_16:
        /*0044*/ 	.word	0x00000150


	//   ....[1]....
        /*0048*/ 	.word	0x00000170


	//----- nvinfo : EIATTR_REQNTID
	.align		4
.L_17:
        /*004c*/ 	.byte	0x04, 0x10
        /*004e*/ 	.short	(.L_19 - .L_18)
.L_18:
        /*0050*/ 	.word	0x00000080
        /*0054*/ 	.word	0x00000001
        /*0058*/ 	.word	0x00000001


	//----- nvinfo : EIATTR_CRS_STACK_SIZE
	.align		4
.L_19:
        /*005c*/ 	.byte	0x04, 0x1e
        /*005e*/ 	.short	(.L_21 - .L_20)
.L_20:
        /*0060*/ 	.word	0x00000000


	//----- nvinfo : EIATTR_CBANK_PARAM_SIZE
	.align		4
.L_21:
        /*0064*/ 	.byte	0x03, 0x19
        /*0066*/ 	.short	0x0014


	//----- nvinfo : EIATTR_PARAM_CBANK
	.align		4
        /*0068*/ 	.byte	0x04, 0x0a
        /*006a*/ 	.short	(.L_23 - .L_22)
	.align		4
.L_22:
        /*006c*/ 	.word	index@(.nv.constant0.triton_poi_fused_leaky_relu_mean_repeat_1)
        /*0070*/ 	.short	0x0210
        /*0072*/ 	.short	0x0014


	//----- nvinfo : EIATTR_SW_WAR
	.align		4
.L_23:
        /*0074*/ 	.byte	0x04, 0x36
        /*0076*/ 	.short	(.L_25 - .L_24)
.L_24:
        /*0078*/ 	.word	0x00000008
.L_25:


//--------------------- .nv.callgraph             --------------------------
	.section	.nv.callgraph,"",@"SHT_CUDA_CALLGRAPH"
	.align	4
	.sectionentsize	8
	.align		4
        /*0000*/ 	.word	0x00000000
	.align		4
        /*0004*/ 	.word	0xffffffff
	.align		4
        /*0008*/ 	.word	0x00000000
	.align		4
        /*000c*/ 	.word	0xfffffffe
	.align		4
        /*0010*/ 	.word	0x00000000
	.align		4
        /*0014*/ 	.word	0xfffffffd
	.align		4
        /*0018*/ 	.word	0x00000000
	.align		4
        /*001c*/ 	.word	0xfffffffc


//--------------------- .text.triton_poi_fused_leaky_relu_mean_repeat_1 --------------------------
	.section	.text.triton_poi_fused_leaky_relu_mean_repeat_1,"ax",@progbits
	.align	128
        .global         triton_poi_fused_leaky_relu_mean_repeat_1
        .type           triton_poi_fused_leaky_relu_mean_repeat_1,@function
        .size           triton_poi_fused_leaky_relu_mean_repeat_1,(.L_x_3 - triton_poi_fused_leaky_relu_mean_repeat_1)
        .other          triton_poi_fused_leaky_relu_mean_repeat_1,@"STO_CUDA_ENTRY STV_DEFAULT"
triton_poi_fused_leaky_relu_mean_repeat_1:
.text.triton_poi_fused_leaky_relu_mean_repeat_1:
[----:B------:R-:W0:Y:S02]  /*0000*/  LDC R1, c[0x0][0x28] ;  /* 0x00000a00ff017b82 */ /* 0x000e240000000800 */
[----:B------:R-:W1:Y:S01]  /*0010*/  S2R R0, SR_TID.X ;  /* 0x0000000000007919 */ /* 0x000e620000002100 */
[----:B------:R-:W2:Y:S01]  /*0020*/  LDC.64 R4, c[0x0][0x218] ;  /* 0x00008600ff047b82 */ /* 0x000ea20000000a00 */
[----:B------:R-:W-:Y:S01]  /*0030*/  ULDC.64 UR4, c[0x0][0x208] ;  /* 0x0000820000047ab9 */ /* 0x000fe20000000a00 */
[----:B------:R-:W-:Y:S01]  /*0040*/  BSSY B0, `(.L_x_0) ;  /* 0x0000010000007945 */ /* 0x000fe20003800000 */
[----:B------:R-:W3:Y:S05]  /*0050*/  S2R R7, SR_CTAID.X ;  /* 0x0000000000077919 */ /* 0x000eea0000002500 */
[----:B------:R-:W4:Y:S01]  /*0060*/  LDC.64 R2, c[0x0][0x210] ;  /* 0x00008400ff027b82 */ /* 0x000f220000000a00 */
[----:B-1----:R-:W-:-:S02]  /*0070*/  LOP3.LUT R0, R0, 0x7f, RZ, 0xc0, !PT ;  /* 0x0000007f00007812 */ /* 0x002fc400078ec0ff */
[----:B---3--:R-:W-:-:S03]  /*0080*/  SHF.R.S32.HI R6, RZ, 0x18, R7 ;  /* 0x00000018ff067819 */ /* 0x008fc60000011407 */
[----:B------:R-:W-:Y:S01]  /*0090*/  IMAD R7, R7, 0x80, R0 ;  /* 0x0000008007077824 */ /* 0x000fe200078e0200 */
[----:B------:R-:W-:-:S03]  /*00a0*/  SGXT R0, R6, 0x1 ;  /* 0x000000010600781a */ /* 0x000fc60000000200 */
[C---:B--2---:R-:W-:Y:S01]  /*00b0*/  IMAD.WIDE R4, R7.reuse, 0x4, R4 ;  /* 0x0000000407047825 */ /* 0x044fe200078e0204 */
[----:B------:R-:W-:Y:S02]  /*00c0*/  ISETP.GE.AND P0, PT, R7, 0x200, PT ;  /* 0x000002000700780c */ /* 0x000fe40003f06270 */
[----:B------:R-:W-:-:S04]  /*00d0*/  LEA.HI R0, R0, R7, RZ, 0x7 ;  /* 0x0000000700007211 */ /* 0x000fc800078f38ff */
[----:B------:R-:W-:-:S05]  /*00e0*/  LOP3.LUT R0, R0, 0xffffff80, RZ, 0xc0, !PT ;  /* 0xffffff8000007812 */ /* 0x000fca00078ec0ff */
[----:B------:R-:W-:Y:S02]  /*00f0*/  IMAD.IADD R9, R7, 0x1, -R0 ;  /* 0x0000000107097824 */ /* 0x000fe400078e0a00 */
[----:B------:R-:W-:Y:S02]  /*0100*/  IMAD.MOV.U32 R7, RZ, RZ, RZ ;  /* 0x000000ffff077224 */ /* 0x000fe400078e00ff */
[----:B----4-:R-:W-:Y:S01]  /*0110*/  IMAD.WIDE R2, R9, 0x4, R2 ;  /* 0x0000000409027825 */ /* 0x010fe200078e0202 */
[----:B------:R-:W-:Y:S06]  /*0120*/  @P0 BRA `(.L_x_1) ;  /* 0x0000000000040947 */ /* 0x000fec0003800000 */
[----:B------:R1:W5:Y:S02]  /*0130*/  LDG.E R7, desc[UR4][R2.64] ;  /* 0x0000000402077981 */ /* 0x000364000c1e1900 */
.L_x_1:
[----:B------:R-:W-:Y:S05]  /*0140*/  BSYNC B0 ;  /* 0x0000000000007941 */ /* 0x000fea0003800000 */
.L_x_0:
[----:B------:R-:W-:Y:S05]  /*0150*/  @P0 EXIT ;  /* 0x000000000000094d */ /* 0x000fea0003800000 */
[----:B-----5:R-:W-:Y:S01]  /*0160*/  STG.E desc[UR4][R4.64], R7 ;  /* 0x0000000704007986 */ /* 0x020fe2000c101904 */
[----:B------:R-:W-:Y:S05]  /*0170*/  EXIT ;  /* 0x000000000000794d */ /* 0x000fea0003800000 */
.L_x_2:
[----:B------:R-:W-:-:S00]  /*0180*/  BRA `(.L_x_2) ;  /* 0xfffffffc00fc7947 */ /* 0x000fc0000383ffff */
[----:B------:R-:W-:-:S00]  /*0190*/  NOP ;  /* 0x0000000000007918 */ /* 0x000fc00000000000 */
        /* <DEDUP_REMOVED lines=14> */
.L_x_3:


//--------------------- .nv.constant0.triton_poi_fused_leaky_relu_mean_repeat_1 --------------------------
	.section	.nv.constant0.triton_poi_fused_leaky_relu_mean_repeat_1,"a",@progbits
	.sectionflags	@""
	.align	4
.nv.constant0.triton_poi_fused_leaky_relu_mean_repeat_1:
	.zero		548
